//
// Generated by NVIDIA NVVM Compiler
//
// Compiler Build ID: CL-36424714
// Cuda compilation tools, release 13.0, V13.0.88
// Based on NVVM 20.0.0
//

.version 9.0
.target sm_100
.address_size 64

	// .globl	vectorAdd

.visible .entry vectorAdd(
	.param .u64 .ptr .align 1 vectorAdd_param_0,
	.param .u64 .ptr .align 1 vectorAdd_param_1,
	.param .u64 .ptr .align 1 vectorAdd_param_2,
	.param .u32 vectorAdd_param_3
)
{
	.reg .pred 	%p<2>;
	.reg .b32 	%r<6>;
	.reg .b32 	%f<4>;
	.reg .b64 	%rd<11>;

	ld.param.u64 	%rd1, [vectorAdd_param_0];
	ld.param.u64 	%rd2, [vectorAdd_param_1];
	ld.param.u64 	%rd3, [vectorAdd_param_2];
	ld.param.u32 	%r2, [vectorAdd_param_3];
	mov.u32 	%r3, %ctaid.x;
	mov.u32 	%r4, %ntid.x;
	mov.u32 	%r5, %tid.x;
	mad.lo.s32 	%r1, %r3, %r4, %r5;
	setp.ge.s32 	%p1, %r1, %r2;
	@%p1 bra 	$L__BB0_2;
	cvta.to.global.u64 	%rd4, %rd1;
	cvta.to.global.u64 	%rd5, %rd2;
	cvta.to.global.u64 	%rd6, %rd3;
	mul.wide.s32 	%rd7, %r1, 4;
	add.s64 	%rd8, %rd4, %rd7;
	ld.global.f32 	%f1, [%rd8];
	add.s64 	%rd9, %rd5, %rd7;
	ld.global.f32 	%f2, [%rd9];
	add.f32 	%f3, %f1, %f2;
	add.s64 	%rd10, %rd6, %rd7;
	st.global.f32 	[%rd10], %f3;
$L__BB0_2:
	ret;

}
	// .globl	vectorSub
.visible .entry vectorSub(
	.param .u64 .ptr .align 1 vectorSub_param_0,
	.param .u64 .ptr .align 1 vectorSub_param_1,
	.param .u64 .ptr .align 1 vectorSub_param_2,
	.param .u32 vectorSub_param_3
)
{
	.reg .pred 	%p<2>;
	.reg .b32 	%r<6>;
	.reg .b32 	%f<4>;
	.reg .b64 	%rd<11>;

	ld.param.u64 	%rd1, [vectorSub_param_0];
	ld.param.u64 	%rd2, [vectorSub_param_1];
	ld.param.u64 	%rd3, [vectorSub_param_2];
	ld.param.u32 	%r2, [vectorSub_param_3];
	mov.u32 	%r3, %ctaid.x;
	mov.u32 	%r4, %ntid.x;
	mov.u32 	%r5, %tid.x;
	mad.lo.s32 	%r1, %r3, %r4, %r5;
	setp.ge.s32 	%p1, %r1, %r2;
	@%p1 bra 	$L__BB1_2;
	cvta.to.global.u64 	%rd4, %rd1;
	cvta.to.global.u64 	%rd5, %rd2;
	cvta.to.global.u64 	%rd6, %rd3;
	mul.wide.s32 	%rd7, %r1, 4;
	add.s64 	%rd8, %rd4, %rd7;
	ld.global.f32 	%f1, [%rd8];
	add.s64 	%rd9, %rd5, %rd7;
	ld.global.f32 	%f2, [%rd9];
	sub.f32 	%f3, %f1, %f2;
	add.s64 	%rd10, %rd6, %rd7;
	st.global.f32 	[%rd10], %f3;
$L__BB1_2:
	ret;

}


// ===== COMPILED SASS (sm_100) =====

	.target	sm_100

	.elftype	@"ET_EXEC"


//--------------------- .note.nv.tkinfo           --------------------------
	.section	.note.nv.tkinfo,"",@"SHT_NOTE"
	.sectionflags	@"SHF_NOTE_NV_TKINFO"
	.tkinfo
        /*0018*/ 	.word	0x00000002
        /*0030*/ 	.string	""
        /*0030*/ 	.string	"ptxas"
        /*0030*/ 	.string	"Cuda compilation tools, release 13.0, V13.0.88"
        /*0030*/ 	.string	"Build cuda_13.0.r13.0/compiler.36424714_0"
        /*0030*/ 	.string	"-arch sm_100 -m 64 "



//--------------------- .note.nv.cuinfo           --------------------------
	.section	.note.nv.cuinfo,"",@"SHT_NOTE"
	.sectionflags	@"SHF_NOTE_NV_CUINFO"
        /*0018*/ 	.short	0x0002
        /*001a*/ 	.short	0x0064
        /*001c*/ 	.short	0x0082
	.zero		2


//--------------------- .nv.info                  --------------------------
	.section	.nv.info,"",@"SHT_CUDA_INFO"
	.align	4


	//----- nvinfo : EIATTR_REGCOUNT
	.align		4
        /*0000*/ 	.byte	0x04, 0x2f
        /*0002*/ 	.short	(.L_1 - .L_0)
	.align		4
.L_0:
        /*0004*/ 	.word	index@(vectorAdd)
        /*0008*/ 	.word	0x0000000c


	//----- nvinfo : EIATTR_FRAME_SIZE
	.align		4
.L_1:
        /*000c*/ 	.byte	0x04, 0x11
        /*000e*/ 	.short	(.L_3 - .L_2)
	.align		4
.L_2:
        /*0010*/ 	.word	index@(vectorAdd)
        /*0014*/ 	.word	0x00000000


	//----- nvinfo : EIATTR_REGCOUNT
	.align		4
.L_3:
        /*0018*/ 	.byte	0x04, 0x2f
        /*001a*/ 	.short	(.L_5 - .L_4)
	.align		4
.L_4:
        /*001c*/ 	.word	index@(vectorSub)
        /*0020*/ 	.word	0x0000000c


	//----- nvinfo : EIATTR_FRAME_SIZE
	.align		4
.L_5:
        /*0024*/ 	.byte	0x04, 0x11
        /*0026*/ 	.short	(.L_7 - .L_6)
	.align		4
.L_6:
        /*0028*/ 	.word	index@(vectorSub)
        /*002c*/ 	.word	0x00000000


	//----- nvinfo : EIATTR_MIN_STACK_SIZE
	.align		4
.L_7:
        /*0030*/ 	.byte	0x04, 0x12
        /*0032*/ 	.short	(.L_9 - .L_8)
	.align		4
.L_8:
        /*0034*/ 	.word	index@(vectorSub)
        /*0038*/ 	.word	0x00000000


	//----- nvinfo : EIATTR_MIN_STACK_SIZE
	.align		4
.L_9:
        /*003c*/ 	.byte	0x04, 0x12
        /*003e*/ 	.short	(.L_11 - .L_10)
	.align		4
.L_10:
        /*0040*/ 	.word	index@(vectorAdd)
        /*0044*/ 	.word	0x00000000
.L_11:


//--------------------- .nv.compat                --------------------------
	.section	.nv.compat,"",@"SHT_CUDA_COMPAT_INFO"
	.align	4
        /*0000*/ 	.byte	0x02, 0x09, 0x00, 0x00, 0x02, 0x02, 0x01, 0x00, 0x02, 0x05, 0x05, 0x00, 0x03, 0x07, 0x01, 0x01
        /*0010*/ 	.byte	0x02, 0x03, 0x00, 0x00, 0x02, 0x06, 0x01, 0x00, 0x04, 0x0b, 0x08, 0x00, 0x09, 0x00, 0x00, 0x00
        /*0020*/ 	.byte	0x00, 0x00, 0x00, 0x00


//--------------------- .nv.info.vectorSub        --------------------------
	.section	.nv.info.vectorSub,"",@"SHT_CUDA_INFO"
	.sectionflags	@""
	.align	4


	//----- nvinfo : EIATTR_CUDA_API_VERSION
	.align		4
        /*0000*/ 	.byte	0x04, 0x37
        /*0002*/ 	.short	(.L_13 - .L_12)
.L_12:
        /*0004*/ 	.word	0x00000082


	//----- nvinfo : EIATTR_KPARAM_INFO
	.align		4
.L_13:
        /*0008*/ 	.byte	0x04, 0x17
        /*000a*/ 	.short	(.L_15 - .L_14)
.L_14:
        /*000c*/ 	.word	0x00000000
        /*0010*/ 	.short	0x0003
        /*0012*/ 	.short	0x0018
        /*0014*/ 	.byte	0x00, 0xf0, 0x11, 0x00


	//----- nvinfo : EIATTR_KPARAM_INFO
	.align		4
.L_15:
        /*0018*/ 	.byte	0x04, 0x17
        /*001a*/ 	.short	(.L_17 - .L_16)
.L_16:
        /*001c*/ 	.word	0x00000000
        /*0020*/ 	.short	0x0002
        /*0022*/ 	.short	0x0010
        /*0024*/ 	.byte	0x00, 0xf5, 0x21, 0x00


	//----- nvinfo : EIATTR_KPARAM_INFO
	.align		4
.L_17:
        /*0028*/ 	.byte	0x04, 0x17
        /*002a*/ 	.short	(.L_19 - .L_18)
.L_18:
        /*002c*/ 	.word	0x00000000
        /*0030*/ 	.short	0x0001
        /*0032*/ 	.short	0x0008
        /*0034*/ 	.byte	0x00, 0xf5, 0x21, 0x00


	//----- nvinfo : EIATTR_KPARAM_INFO
	.align		4
.L_19:
        /*0038*/ 	.byte	0x04, 0x17
        /*003a*/ 	.short	(.L_21 - .L_20)
.L_20:
        /*003c*/ 	.word	0x00000000
        /*0040*/ 	.short	0x0000
        /*0042*/ 	.short	0x0000
        /*0044*/ 	.byte	0x00, 0xf5, 0x21, 0x00


	//----- nvinfo : EIATTR_SPARSE_MMA_MASK
	.align		4
.L_21:
        /*0048*/ 	.byte	0x03, 0x50
        /*004a*/ 	.short	0x0000


	//----- nvinfo : EIATTR_MAXREG_COUNT
	.align		4
        /*004c*/ 	.byte	0x03, 0x1b
        /*004e*/ 	.short	0x00ff


	//----- nvinfo : EIATTR_MERCURY_ISA_VERSION
	.align		4
        /*0050*/ 	.byte	0x03, 0x5f
        /*0052*/ 	.short	0x0101


	//----- nvinfo : EIATTR_VRC_CTA_INIT_COUNT
	.align		4
        /*0054*/ 	.byte	0x02, 0x4a
	.zero		1
	.zero		1


	//----- nvinfo : EIATTR_EXIT_INSTR_OFFSETS
	.align		4
        /*0058*/ 	.byte	0x04, 0x1c
        /*005a*/ 	.short	(.L_23 - .L_22)


	//   ....[0]....
.L_22:
        /*005c*/ 	.word	0x00000070


	//   ....[1]....
        /*0060*/ 	.word	0x00000130


	//----- nvinfo : EIATTR_CBANK_PARAM_SIZE
	.align		4
.L_23:
        /*0064*/ 	.byte	0x03, 0x19
        /*0066*/ 	.short	0x001c


	//----- nvinfo : EIATTR_PARAM_CBANK
	.align		4
        /*0068*/ 	.byte	0x04, 0x0a
        /*006a*/ 	.short	(.L_25 - .L_24)
	.align		4
.L_24:
        /*006c*/ 	.word	index@(.nv.constant0.vectorSub)
        /*0070*/ 	.short	0x0380
        /*0072*/ 	.short	0x001c


	//----- nvinfo : EIATTR_SW_WAR
	.align		4
.L_25:
        /*0074*/ 	.byte	0x04, 0x36
        /*0076*/ 	.short	(.L_27 - .L_26)
.L_26:
        /*0078*/ 	.word	0x00000008
.L_27:


//--------------------- .nv.info.vectorAdd        --------------------------
	.section	.nv.info.vectorAdd,"",@"SHT_CUDA_INFO"
	.sectionflags	@""
	.align	4


	//----- nvinfo : EIATTR_CUDA_API_VERSION
	.align		4
        /*0000*/ 	.byte	0x04, 0x37
        /*0002*/ 	.short	(.L_29 - .L_28)
.L_28:
        /*0004*/ 	.word	0x00000082


	//----- nvinfo : EIATTR_KPARAM_INFO
	.align		4
.L_29:
        /*0008*/ 	.byte	0x04, 0x17
        /*000a*/ 	.short	(.L_31 - .L_30)
.L_30:
        /*000c*/ 	.word	0x00000000
        /*0010*/ 	.short	0x0003
        /*0012*/ 	.short	0x0018
        /*0014*/ 	.byte	0x00, 0xf0, 0x11, 0x00


	//----- nvinfo : EIATTR_KPARAM_INFO
	.align		4
.L_31:
        /*0018*/ 	.byte	0x04, 0x17
        /*001a*/ 	.short	(.L_33 - .L_32)
.L_32:
        /*001c*/ 	.word	0x00000000
        /*0020*/ 	.short	0x0002
        /*0022*/ 	.short	0x0010
        /*0024*/ 	.byte	0x00, 0xf5, 0x21, 0x00


	//----- nvinfo : EIATTR_KPARAM_INFO
	.align		4
.L_33:
        /*0028*/ 	.byte	0x04, 0x17
        /*002a*/ 	.short	(.L_35 - .L_34)
.L_34:
        /*002c*/ 	.word	0x00000000
        /*0030*/ 	.short	0x0001
        /*0032*/ 	.short	0x0008
        /*0034*/ 	.byte	0x00, 0xf5, 0x21, 0x00


	//----- nvinfo : EIATTR_KPARAM_INFO
	.align		4
.L_35:
        /*0038*/ 	.byte	0x04, 0x17
        /*003a*/ 	.short	(.L_37 - .L_36)
.L_36:
        /*003c*/ 	.word	0x00000000
        /*0040*/ 	.short	0x0000
        /*0042*/ 	.short	0x0000
        /*0044*/ 	.byte	0x00, 0xf5, 0x21, 0x00


	//----- nvinfo : EIATTR_SPARSE_MMA_MASK
	.align		4
.L_37:
        /*0048*/ 	.byte	0x03, 0x50
        /*004a*/ 	.short	0x0000


	//----- nvinfo : EIATTR_MAXREG_COUNT
	.align		4
        /*004c*/ 	.byte	0x03, 0x1b
        /*004e*/ 	.short	0x00ff


	//----- nvinfo : EIATTR_MERCURY_ISA_VERSION
	.align		4
        /*0050*/ 	.byte	0x03, 0x5f
        /*0052*/ 	.short	0x0101


	//----- nvinfo : EIATTR_VRC_CTA_INIT_COUNT
	.align		4
        /*0054*/ 	.byte	0x02, 0x4a
	.zero		1
	.zero		1


	//----- nvinfo : EIATTR_EXIT_INSTR_OFFSETS
	.align		4
        /*0058*/ 	.byte	0x04, 0x1c
        /*005a*/ 	.short	(.L_39 - .L_38)


	//   ....[0]....
.L_38:
        /*005c*/ 	.word	0x00000070


	//   ....[1]....
        /*0060*/ 	.word	0x00000130


	//----- nvinfo : EIATTR_CBANK_PARAM_SIZE
	.align		4
.L_39:
        /*0064*/ 	.byte	0x03, 0x19
        /*0066*/ 	.short	0x001c


	//----- nvinfo : EIATTR_PARAM_CBANK
	.align		4
        /*0068*/ 	.byte	0x04, 0x0a
        /*006a*/ 	.short	(.L_41 - .L_40)
	.align		4
.L_40:
        /*006c*/ 	.word	index@(.nv.constant0.vectorAdd)
        /*0070*/ 	.short	0x0380
        /*0072*/ 	.short	0x001c


	//----- nvinfo : EIATTR_SW_WAR
	.align		4
.L_41:
        /*0074*/ 	.byte	0x04, 0x36
        /*0076*/ 	.short	(.L_43 - .L_42)
.L_42:
        /*0078*/ 	.word	0x00000008
.L_43:


//--------------------- .nv.callgraph             --------------------------
	.section	.nv.callgraph,"",@"SHT_CUDA_CALLGRAPH"
	.align	4
	.sectionentsize	8
	.align		4
        /*0000*/ 	.word	0x00000000
	.align		4
        /*0004*/ 	.word	0xffffffff
	.align		4
        /*0008*/ 	.word	0x00000000
	.align		4
        /*000c*/ 	.word	0xfffffffe
	.align		4
        /*0010*/ 	.word	0x00000000
	.align		4
        /*0014*/ 	.word	0xfffffffd
	.align		4
        /*0018*/ 	.word	0x00000000
	.align		4
        /*001c*/ 	.word	0xfffffffc


//--------------------- .text.vectorSub           --------------------------
	.section	.text.vectorSub,"ax",@progbits
	.align	128
        .global         vectorSub
        .type           vectorSub,@function
        .size           vectorSub,(.L_x_2 - vectorSub)
        .other          vectorSub,@"STO_CUDA_ENTRY STV_DEFAULT"
vectorSub:
.text.vectorSub:
[----:B------:R-:W-:Y:S01]  /*0000*/  LDC R1, c[0x0][0x37c] ;  /* 0x0000df00ff017b82 */ /* 0x000fe20000000800 */
[----:B------:R-:W0:Y:S07]  /*0010*/  S2R R0, SR_TID.X ;  /* 0x0000000000007919 */ /* 0x000e2e0000002100 */
[----:B------:R-:W0:Y:S01]  /*0020*/  S2UR UR4, SR_CTAID.X ;  /* 0x00000000000479c3 */ /* 0x000e220000002500 */
[----:B------:R-:W1:Y:S07]  /*0030*/  LDCU UR5, c[0x0][0x398] ;  /* 0x00007300ff0577ac */ /* 0x000e6e0008000800 */
[----:B------:R-:W0:Y:S02]  /*0040*/  LDC R9, c[0x0][0x360] ;  /* 0x0000d800ff097b82 */ /* 0x000e240000000800 */
[----:B0-----:R-:W-:-:S05]  /*0050*/  IMAD R9, R9, UR4, R0 ;  /* 0x0000000409097c24 */ /* 0x001fca000f8e0200 */
[----:B-1----:R-:W-:-:S13]  /*0060*/  ISETP.GE.AND P0, PT, R9, UR5, PT ;  /* 0x0000000509007c0c */ /* 0x002fda000bf06270 */
[----:B------:R-:W-:Y:S05]  /*0070*/  @P0 EXIT ;  /* 0x000000000000094d */ /* 0x000fea0003800000 */
[----:B------:R-:W0:Y:S01]  /*0080*/  LDC.64 R2, c[0x0][0x380] ;  /* 0x0000e000ff027b82 */ /* 0x000e220000000a00 */
[----:B------:R-:W1:Y:S07]  /*0090*/  LDCU.64 UR4, c[0x0][0x358] ;  /* 0x00006b00ff0477ac */ /* 0x000e6e0008000a00 */
[----:B------:R-:W2:Y:S08]  /*00a0*/  LDC.64 R4, c[0x0][0x388] ;  /* 0x0000e200ff047b82 */ /* 0x000eb00000000a00 */
[----:B------:R-:W3:Y:S01]  /*00b0*/  LDC.64 R6, c[0x0][0x390] ;  /* 0x0000e400ff067b82 */ /* 0x000ee20000000a00 */
[----:B0-----:R-:W-:-:S06]  /*00c0*/  IMAD.WIDE R2, R9, 0x4, R2 ;  /* 0x0000000409027825 */ /* 0x001fcc00078e0202 */
[----:B-1----:R-:W4:Y:S01]  /*00d0*/  LDG.E R2, desc[UR4][R2.64] ;  /* 0x0000000402027981 */ /* 0x002f22000c1e1900 */
[----:B--2---:R-:W-:-:S06]  /*00e0*/  IMAD.WIDE R4, R9, 0x4, R4 ;  /* 0x0000000409047825 */ /* 0x004fcc00078e0204 */
[----:B------:R-:W4:Y:S01]  /*00f0*/  LDG.E R5, desc[UR4][R4.64] ;  /* 0x0000000404057981 */ /* 0x000f22000c1e1900 */
[----:B---3--:R-:W-:-:S04]  /*0100*/  IMAD.WIDE R6, R9, 0x4, R6 ;  /* 0x0000000409067825 */ /* 0x008fc800078e0206 */
[----:B----4-:R-:W-:-:S05]  /*0110*/  FADD R9, R2, -R5 ;  /* 0x8000000502097221 */ /* 0x010fca0000000000 */
[----:B------:R-:W-:Y:S01]  /*0120*/  STG.E desc[UR4][R6.64], R9 ;  /* 0x0000000906007986 */ /* 0x000fe2000c101904 */
[----:B------:R-:W-:Y:S05]  /*0130*/  EXIT ;  /* 0x000000000000794d */ /* 0x000fea0003800000 */
.L_x_0:
[----:B------:R-:W-:-:S00]  /*0140*/  BRA `(.L_x_0) ;  /* 0xfffffffc00fc7947 */ /* 0x000fc0000383ffff */
[----:B------:R-:W-:-:S00]  /*0150*/  NOP ;  /* 0x0000000000007918 */ /* 0x000fc00000000000 */
        /* <DEDUP_REMOVED lines=10> */
.L_x_2:


//--------------------- .text.vectorAdd           --------------------------
	.section	.text.vectorAdd,"ax",@progbits
	.align	128
        .global         vectorAdd
        .type           vectorAdd,@function
        .size           vectorAdd,(.L_x_3 - vectorAdd)
        .other          vectorAdd,@"STO_CUDA_ENTRY STV_DEFAULT"
vectorAdd:
.text.vectorAdd:
        /* <DEDUP_REMOVED lines=17> */
[----:B----4-:R-:W-:-:S05]  /*0110*/  FADD R9, R2, R5 ;  /* 0x0000000502097221 */ /* 0x010fca0000000000 */
[----:B------:R-:W-:Y:S01]  /*0120*/  STG.E desc[UR4][R6.64], R9 ;  /* 0x0000000906007986 */ /* 0x000fe2000c101904 */
[----:B------:R-:W-:Y:S05]  /*0130*/  EXIT ;  /* 0x000000000000794d */ /* 0x000fea0003800000 */
.L_x_1:
        /* <DEDUP_REMOVED lines=12> */
.L_x_3:


//--------------------- .nv.shared.reserved.0     --------------------------
	.section	.nv.shared.reserved.0,"aw",@nobits
	.weak		__nv_reservedSMEM_offset_0_alias
	.size		__nv_reservedSMEM_offset_0_alias, 0, 64
	.other		__nv_reservedSMEM_offset_0_alias,@"STO_CUDA_RESERVED_SHARED STV_DEFAULT"
__nv_reservedSMEM_offset_0_alias:
	.zero		0
	.zero		64


//--------------------- .nv.constant0.vectorSub   --------------------------
	.section	.nv.constant0.vectorSub,"a",@progbits
	.sectionflags	@""
	.align	4
.nv.constant0.vectorSub:
	.zero		924


//--------------------- .nv.constant0.vectorAdd   --------------------------
	.section	.nv.constant0.vectorAdd,"a",@progbits
	.sectionflags	@""
	.align	4
.nv.constant0.vectorAdd:
	.zero		924


//--------------------- SYMBOLS --------------------------

	.type		.nv.reservedSmem.offset0,@object
	.size		.nv.reservedSmem.offset0,0x4
